//
// Generated by NVIDIA NVVM Compiler
//
// Compiler Build ID: CL-36424714
// Cuda compilation tools, release 13.0, V13.0.88
// Based on NVVM 20.0.0
//

.version 9.0
.target sm_100
.address_size 64

	// .globl	_Z12gemm_tile_ctPfS_S_iiii
// _ZZ12gemm_tile_ctPfS_S_iiiiE6A_tile has been demoted
// _ZZ12gemm_tile_ctPfS_S_iiiiE6B_tile has been demoted
// _ZZ15gemm_tile_no_ctPfS_S_iiiiE6A_tile has been demoted
// _ZZ15gemm_tile_no_ctPfS_S_iiiiE6B_tile has been demoted

.visible .entry _Z12gemm_tile_ctPfS_S_iiii(
	.param .u64 .ptr .align 1 _Z12gemm_tile_ctPfS_S_iiii_param_0,
	.param .u64 .ptr .align 1 _Z12gemm_tile_ctPfS_S_iiii_param_1,
	.param .u64 .ptr .align 1 _Z12gemm_tile_ctPfS_S_iiii_param_2,
	.param .u32 _Z12gemm_tile_ctPfS_S_iiii_param_3,
	.param .u32 _Z12gemm_tile_ctPfS_S_iiii_param_4,
	.param .u32 _Z12gemm_tile_ctPfS_S_iiii_param_5,
	.param .u32 _Z12gemm_tile_ctPfS_S_iiii_param_6
)
{
	.reg .pred 	%p<12>;
	.reg .b32 	%r<50>;
	.reg .b32 	%f<111>;
	.reg .b64 	%rd<13>;
	// demoted variable
	.shared .align 4 .b8 _ZZ12gemm_tile_ctPfS_S_iiiiE6A_tile[4096];
	// demoted variable
	.shared .align 4 .b8 _ZZ12gemm_tile_ctPfS_S_iiiiE6B_tile[4096];
	ld.param.u64 	%rd5, [_Z12gemm_tile_ctPfS_S_iiii_param_0];
	ld.param.u64 	%rd6, [_Z12gemm_tile_ctPfS_S_iiii_param_1];
	ld.param.u64 	%rd7, [_Z12gemm_tile_ctPfS_S_iiii_param_2];
	ld.param.u32 	%r21, [_Z12gemm_tile_ctPfS_S_iiii_param_3];
	ld.param.u32 	%r22, [_Z12gemm_tile_ctPfS_S_iiii_param_4];
	ld.param.u32 	%r23, [_Z12gemm_tile_ctPfS_S_iiii_param_5];
	ld.param.u32 	%r24, [_Z12gemm_tile_ctPfS_S_iiii_param_6];
	setp.lt.s32 	%p1, %r21, 1;
	mov.f32 	%f110, 0f00000000;
	@%p1 bra 	$L__BB0_7;
	add.s32 	%r25, %r21, 31;
	shr.u32 	%r26, %r25, 5;
	mov.u32 	%r27, %ctaid.y;
	mov.u32 	%r28, %ntid.y;
	mov.u32 	%r29, %tid.y;
	mad.lo.s32 	%r1, %r27, %r28, %r29;
	mov.u32 	%r48, %tid.x;
	shl.b32 	%r30, %r29, 7;
	mov.u32 	%r31, _ZZ12gemm_tile_ctPfS_S_iiiiE6A_tile;
	add.s32 	%r3, %r31, %r30;
	shl.b32 	%r32, %r48, 2;
	add.s32 	%r4, %r3, %r32;
	mov.u32 	%r33, %ctaid.x;
	mov.u32 	%r34, %ntid.x;
	mad.lo.s32 	%r5, %r33, %r34, %r29;
	shl.b32 	%r35, %r48, 7;
	mov.u32 	%r36, _ZZ12gemm_tile_ctPfS_S_iiiiE6B_tile;
	add.s32 	%r37, %r36, %r35;
	shl.b32 	%r38, %r29, 2;
	add.s32 	%r6, %r37, %r38;
	mad.lo.s32 	%r7, %r48, -124, %r37;
	neg.s32 	%r49, %r26;
	mad.lo.s32 	%r47, %r24, %r5, %r48;
	mad.lo.s32 	%r46, %r21, %r1, %r48;
	cvta.to.global.u64 	%rd1, %rd5;
	cvta.to.global.u64 	%rd2, %rd6;
	mov.f32 	%f110, 0f00000000;
$L__BB0_2:
	setp.ge.s32 	%p2, %r1, %r22;
	mul.wide.s32 	%rd8, %r47, 4;
	add.s64 	%rd3, %rd2, %rd8;
	mul.wide.s32 	%rd9, %r46, 4;
	add.s64 	%rd4, %rd1, %rd9;
	setp.ge.s32 	%p3, %r48, %r21;
	mov.f32 	%f108, 0f00000000;
	or.pred  	%p4, %p2, %p3;
	@%p4 bra 	$L__BB0_4;
	ld.global.f32 	%f108, [%rd4];
$L__BB0_4:
	setp.ge.s32 	%p5, %r5, %r23;
	st.shared.f32 	[%r4], %f108;
	setp.ge.s32 	%p6, %r48, %r24;
	mov.f32 	%f109, 0f00000000;
	or.pred  	%p7, %p5, %p6;
	@%p7 bra 	$L__BB0_6;
	ld.global.f32 	%f109, [%rd3];
$L__BB0_6:
	st.shared.f32 	[%r6], %f109;
	bar.sync 	0;
	ld.shared.f32 	%f12, [%r3];
	ld.shared.f32 	%f13, [%r7];
	fma.rn.f32 	%f14, %f12, %f13, %f110;
	ld.shared.f32 	%f15, [%r3+4];
	ld.shared.f32 	%f16, [%r7+128];
	fma.rn.f32 	%f17, %f15, %f16, %f14;
	ld.shared.f32 	%f18, [%r3+8];
	ld.shared.f32 	%f19, [%r7+256];
	fma.rn.f32 	%f20, %f18, %f19, %f17;
	ld.shared.f32 	%f21, [%r3+12];
	ld.shared.f32 	%f22, [%r7+384];
	fma.rn.f32 	%f23, %f21, %f22, %f20;
	ld.shared.f32 	%f24, [%r3+16];
	ld.shared.f32 	%f25, [%r7+512];
	fma.rn.f32 	%f26, %f24, %f25, %f23;
	ld.shared.f32 	%f27, [%r3+20];
	ld.shared.f32 	%f28, [%r7+640];
	fma.rn.f32 	%f29, %f27, %f28, %f26;
	ld.shared.f32 	%f30, [%r3+24];
	ld.shared.f32 	%f31, [%r7+768];
	fma.rn.f32 	%f32, %f30, %f31, %f29;
	ld.shared.f32 	%f33, [%r3+28];
	ld.shared.f32 	%f34, [%r7+896];
	fma.rn.f32 	%f35, %f33, %f34, %f32;
	ld.shared.f32 	%f36, [%r3+32];
	ld.shared.f32 	%f37, [%r7+1024];
	fma.rn.f32 	%f38, %f36, %f37, %f35;
	ld.shared.f32 	%f39, [%r3+36];
	ld.shared.f32 	%f40, [%r7+1152];
	fma.rn.f32 	%f41, %f39, %f40, %f38;
	ld.shared.f32 	%f42, [%r3+40];
	ld.shared.f32 	%f43, [%r7+1280];
	fma.rn.f32 	%f44, %f42, %f43, %f41;
	ld.shared.f32 	%f45, [%r3+44];
	ld.shared.f32 	%f46, [%r7+1408];
	fma.rn.f32 	%f47, %f45, %f46, %f44;
	ld.shared.f32 	%f48, [%r3+48];
	ld.shared.f32 	%f49, [%r7+1536];
	fma.rn.f32 	%f50, %f48, %f49, %f47;
	ld.shared.f32 	%f51, [%r3+52];
	ld.shared.f32 	%f52, [%r7+1664];
	fma.rn.f32 	%f53, %f51, %f52, %f50;
	ld.shared.f32 	%f54, [%r3+56];
	ld.shared.f32 	%f55, [%r7+1792];
	fma.rn.f32 	%f56, %f54, %f55, %f53;
	ld.shared.f32 	%f57, [%r3+60];
	ld.shared.f32 	%f58, [%r7+1920];
	fma.rn.f32 	%f59, %f57, %f58, %f56;
	ld.shared.f32 	%f60, [%r3+64];
	ld.shared.f32 	%f61, [%r7+2048];
	fma.rn.f32 	%f62, %f60, %f61, %f59;
	ld.shared.f32 	%f63, [%r3+68];
	ld.shared.f32 	%f64, [%r7+2176];
	fma.rn.f32 	%f65, %f63, %f64, %f62;
	ld.shared.f32 	%f66, [%r3+72];
	ld.shared.f32 	%f67, [%r7+2304];
	fma.rn.f32 	%f68, %f66, %f67, %f65;
	ld.shared.f32 	%f69, [%r3+76];
	ld.shared.f32 	%f70, [%r7+2432];
	fma.rn.f32 	%f71, %f69, %f70, %f68;
	ld.shared.f32 	%f72, [%r3+80];
	ld.shared.f32 	%f73, [%r7+2560];
	fma.rn.f32 	%f74, %f72, %f73, %f71;
	ld.shared.f32 	%f75, [%r3+84];
	ld.shared.f32 	%f76, [%r7+2688];
	fma.rn.f32 	%f77, %f75, %f76, %f74;
	ld.shared.f32 	%f78, [%r3+88];
	ld.shared.f32 	%f79, [%r7+2816];
	fma.rn.f32 	%f80, %f78, %f79, %f77;
	ld.shared.f32 	%f81, [%r3+92];
	ld.shared.f32 	%f82, [%r7+2944];
	fma.rn.f32 	%f83, %f81, %f82, %f80;
	ld.shared.f32 	%f84, [%r3+96];
	ld.shared.f32 	%f85, [%r7+3072];
	fma.rn.f32 	%f86, %f84, %f85, %f83;
	ld.shared.f32 	%f87, [%r3+100];
	ld.shared.f32 	%f88, [%r7+3200];
	fma.rn.f32 	%f89, %f87, %f88, %f86;
	ld.shared.f32 	%f90, [%r3+104];
	ld.shared.f32 	%f91, [%r7+3328];
	fma.rn.f32 	%f92, %f90, %f91, %f89;
	ld.shared.f32 	%f93, [%r3+108];
	ld.shared.f32 	%f94, [%r7+3456];
	fma.rn.f32 	%f95, %f93, %f94, %f92;
	ld.shared.f32 	%f96, [%r3+112];
	ld.shared.f32 	%f97, [%r7+3584];
	fma.rn.f32 	%f98, %f96, %f97, %f95;
	ld.shared.f32 	%f99, [%r3+116];
	ld.shared.f32 	%f100, [%r7+3712];
	fma.rn.f32 	%f101, %f99, %f100, %f98;
	ld.shared.f32 	%f102, [%r3+120];
	ld.shared.f32 	%f103, [%r7+3840];
	fma.rn.f32 	%f104, %f102, %f103, %f101;
	ld.shared.f32 	%f105, [%r3+124];
	ld.shared.f32 	%f106, [%r7+3968];
	fma.rn.f32 	%f110, %f105, %f106, %f104;
	bar.sync 	0;
	add.s32 	%r49, %r49, 1;
	setp.ne.s32 	%p8, %r49, 0;
	add.s32 	%r48, %r48, 32;
	add.s32 	%r47, %r47, 32;
	add.s32 	%r46, %r46, 32;
	@%p8 bra 	$L__BB0_2;
$L__BB0_7:
	mov.u32 	%r39, %ctaid.y;
	mov.u32 	%r40, %ntid.y;
	mov.u32 	%r41, %tid.y;
	mad.lo.s32 	%r19, %r39, %r40, %r41;
	mov.u32 	%r42, %ctaid.x;
	mov.u32 	%r43, %ntid.x;
	mov.u32 	%r44, %tid.x;
	mad.lo.s32 	%r20, %r42, %r43, %r44;
	setp.ge.s32 	%p9, %r19, %r22;
	setp.ge.s32 	%p10, %r20, %r23;
	or.pred  	%p11, %p9, %p10;
	@%p11 bra 	$L__BB0_9;
	mad.lo.s32 	%r45, %r23, %r19, %r20;
	cvta.to.global.u64 	%rd10, %rd7;
	mul.wide.s32 	%rd11, %r45, 4;
	add.s64 	%rd12, %rd10, %rd11;
	st.global.f32 	[%rd12], %f110;
$L__BB0_9:
	ret;

}
	// .globl	_Z15gemm_tile_no_ctPfS_S_iiii
.visible .entry _Z15gemm_tile_no_ctPfS_S_iiii(
	.param .u64 .ptr .align 1 _Z15gemm_tile_no_ctPfS_S_iiii_param_0,
	.param .u64 .ptr .align 1 _Z15gemm_tile_no_ctPfS_S_iiii_param_1,
	.param .u64 .ptr .align 1 _Z15gemm_tile_no_ctPfS_S_iiii_param_2,
	.param .u32 _Z15gemm_tile_no_ctPfS_S_iiii_param_3,
	.param .u32 _Z15gemm_tile_no_ctPfS_S_iiii_param_4,
	.param .u32 _Z15gemm_tile_no_ctPfS_S_iiii_param_5,
	.param .u32 _Z15gemm_tile_no_ctPfS_S_iiii_param_6
)
{
	.reg .pred 	%p<12>;
	.reg .b32 	%r<50>;
	.reg .b32 	%f<111>;
	.reg .b64 	%rd<13>;
	// demoted variable
	.shared .align 4 .b8 _ZZ15gemm_tile_no_ctPfS_S_iiiiE6A_tile[4096];
	// demoted variable
	.shared .align 4 .b8 _ZZ15gemm_tile_no_ctPfS_S_iiiiE6B_tile[4096];
	ld.param.u64 	%rd5, [_Z15gemm_tile_no_ctPfS_S_iiii_param_0];
	ld.param.u64 	%rd6, [_Z15gemm_tile_no_ctPfS_S_iiii_param_1];
	ld.param.u64 	%rd7, [_Z15gemm_tile_no_ctPfS_S_iiii_param_2];
	ld.param.u32 	%r24, [_Z15gemm_tile_no_ctPfS_S_iiii_param_3];
	ld.param.u32 	%r25, [_Z15gemm_tile_no_ctPfS_S_iiii_param_4];
	ld.param.u32 	%r26, [_Z15gemm_tile_no_ctPfS_S_iiii_param_5];
	ld.param.u32 	%r27, [_Z15gemm_tile_no_ctPfS_S_iiii_param_6];
	setp.lt.s32 	%p1, %r25, 1;
	mov.f32 	%f110, 0f00000000;
	@%p1 bra 	$L__BB1_7;
	add.s32 	%r28, %r25, 31;
	shr.u32 	%r29, %r28, 5;
	mov.u32 	%r30, %ctaid.y;
	mov.u32 	%r31, %ntid.y;
	mov.u32 	%r47, %tid.y;
	mad.lo.s32 	%r2, %r30, %r31, %r47;
	mov.u32 	%r45, %tid.x;
	shl.b32 	%r32, %r47, 7;
	mov.u32 	%r33, _ZZ15gemm_tile_no_ctPfS_S_iiiiE6A_tile;
	add.s32 	%r4, %r33, %r32;
	shl.b32 	%r34, %r45, 2;
	add.s32 	%r5, %r4, %r34;
	mov.u32 	%r35, %ctaid.x;
	mov.u32 	%r36, %ntid.x;
	mad.lo.s32 	%r6, %r35, %r36, %r45;
	mov.u32 	%r37, _ZZ15gemm_tile_no_ctPfS_S_iiiiE6B_tile;
	add.s32 	%r8, %r37, %r34;
	add.s32 	%r7, %r8, %r32;
	neg.s32 	%r49, %r29;
	mad.lo.s32 	%r48, %r27, %r6, %r47;
	mad.lo.s32 	%r46, %r24, %r2, %r45;
	cvta.to.global.u64 	%rd1, %rd5;
	cvta.to.global.u64 	%rd2, %rd6;
	mov.f32 	%f110, 0f00000000;
$L__BB1_2:
	setp.ge.u32 	%p2, %r2, %r25;
	mul.wide.s32 	%rd8, %r48, 4;
	add.s64 	%rd3, %rd2, %rd8;
	mul.wide.s32 	%rd9, %r46, 4;
	add.s64 	%rd4, %rd1, %rd9;
	setp.ge.s32 	%p3, %r45, %r24;
	mov.f32 	%f108, 0f00000000;
	or.pred  	%p4, %p2, %p3;
	@%p4 bra 	$L__BB1_4;
	ld.global.f32 	%f108, [%rd4];
$L__BB1_4:
	setp.ge.s32 	%p5, %r6, %r26;
	st.shared.f32 	[%r5], %f108;
	setp.ge.s32 	%p6, %r47, %r27;
	mov.f32 	%f109, 0f00000000;
	or.pred  	%p7, %p5, %p6;
	@%p7 bra 	$L__BB1_6;
	ld.global.f32 	%f109, [%rd3];
$L__BB1_6:
	st.shared.f32 	[%r7], %f109;
	bar.sync 	0;
	ld.shared.f32 	%f12, [%r4];
	ld.shared.f32 	%f13, [%r8];
	fma.rn.f32 	%f14, %f12, %f13, %f110;
	ld.shared.f32 	%f15, [%r4+4];
	ld.shared.f32 	%f16, [%r8+128];
	fma.rn.f32 	%f17, %f15, %f16, %f14;
	ld.shared.f32 	%f18, [%r4+8];
	ld.shared.f32 	%f19, [%r8+256];
	fma.rn.f32 	%f20, %f18, %f19, %f17;
	ld.shared.f32 	%f21, [%r4+12];
	ld.shared.f32 	%f22, [%r8+384];
	fma.rn.f32 	%f23, %f21, %f22, %f20;
	ld.shared.f32 	%f24, [%r4+16];
	ld.shared.f32 	%f25, [%r8+512];
	fma.rn.f32 	%f26, %f24, %f25, %f23;
	ld.shared.f32 	%f27, [%r4+20];
	ld.shared.f32 	%f28, [%r8+640];
	fma.rn.f32 	%f29, %f27, %f28, %f26;
	ld.shared.f32 	%f30, [%r4+24];
	ld.shared.f32 	%f31, [%r8+768];
	fma.rn.f32 	%f32, %f30, %f31, %f29;
	ld.shared.f32 	%f33, [%r4+28];
	ld.shared.f32 	%f34, [%r8+896];
	fma.rn.f32 	%f35, %f33, %f34, %f32;
	ld.shared.f32 	%f36, [%r4+32];
	ld.shared.f32 	%f37, [%r8+1024];
	fma.rn.f32 	%f38, %f36, %f37, %f35;
	ld.shared.f32 	%f39, [%r4+36];
	ld.shared.f32 	%f40, [%r8+1152];
	fma.rn.f32 	%f41, %f39, %f40, %f38;
	ld.shared.f32 	%f42, [%r4+40];
	ld.shared.f32 	%f43, [%r8+1280];
	fma.rn.f32 	%f44, %f42, %f43, %f41;
	ld.shared.f32 	%f45, [%r4+44];
	ld.shared.f32 	%f46, [%r8+1408];
	fma.rn.f32 	%f47, %f45, %f46, %f44;
	ld.shared.f32 	%f48, [%r4+48];
	ld.shared.f32 	%f49, [%r8+1536];
	fma.rn.f32 	%f50, %f48, %f49, %f47;
	ld.shared.f32 	%f51, [%r4+52];
	ld.shared.f32 	%f52, [%r8+1664];
	fma.rn.f32 	%f53, %f51, %f52, %f50;
	ld.shared.f32 	%f54, [%r4+56];
	ld.shared.f32 	%f55, [%r8+1792];
	fma.rn.f32 	%f56, %f54, %f55, %f53;
	ld.shared.f32 	%f57, [%r4+60];
	ld.shared.f32 	%f58, [%r8+1920];
	fma.rn.f32 	%f59, %f57, %f58, %f56;
	ld.shared.f32 	%f60, [%r4+64];
	ld.shared.f32 	%f61, [%r8+2048];
	fma.rn.f32 	%f62, %f60, %f61, %f59;
	ld.shared.f32 	%f63, [%r4+68];
	ld.shared.f32 	%f64, [%r8+2176];
	fma.rn.f32 	%f65, %f63, %f64, %f62;
	ld.shared.f32 	%f66, [%r4+72];
	ld.shared.f32 	%f67, [%r8+2304];
	fma.rn.f32 	%f68, %f66, %f67, %f65;
	ld.shared.f32 	%f69, [%r4+76];
	ld.shared.f32 	%f70, [%r8+2432];
	fma.rn.f32 	%f71, %f69, %f70, %f68;
	ld.shared.f32 	%f72, [%r4+80];
	ld.shared.f32 	%f73, [%r8+2560];
	fma.rn.f32 	%f74, %f72, %f73, %f71;
	ld.shared.f32 	%f75, [%r4+84];
	ld.shared.f32 	%f76, [%r8+2688];
	fma.rn.f32 	%f77, %f75, %f76, %f74;
	ld.shared.f32 	%f78, [%r4+88];
	ld.shared.f32 	%f79, [%r8+2816];
	fma.rn.f32 	%f80, %f78, %f79, %f77;
	ld.shared.f32 	%f81, [%r4+92];
	ld.shared.f32 	%f82, [%r8+2944];
	fma.rn.f32 	%f83, %f81, %f82, %f80;
	ld.shared.f32 	%f84, [%r4+96];
	ld.shared.f32 	%f85, [%r8+3072];
	fma.rn.f32 	%f86, %f84, %f85, %f83;
	ld.shared.f32 	%f87, [%r4+100];
	ld.shared.f32 	%f88, [%r8+3200];
	fma.rn.f32 	%f89, %f87, %f88, %f86;
	ld.shared.f32 	%f90, [%r4+104];
	ld.shared.f32 	%f91, [%r8+3328];
	fma.rn.f32 	%f92, %f90, %f91, %f89;
	ld.shared.f32 	%f93, [%r4+108];
	ld.shared.f32 	%f94, [%r8+3456];
	fma.rn.f32 	%f95, %f93, %f94, %f92;
	ld.shared.f32 	%f96, [%r4+112];
	ld.shared.f32 	%f97, [%r8+3584];
	fma.rn.f32 	%f98, %f96, %f97, %f95;
	ld.shared.f32 	%f99, [%r4+116];
	ld.shared.f32 	%f100, [%r8+3712];
	fma.rn.f32 	%f101, %f99, %f100, %f98;
	ld.shared.f32 	%f102, [%r4+120];
	ld.shared.f32 	%f103, [%r8+3840];
	fma.rn.f32 	%f104, %f102, %f103, %f101;
	ld.shared.f32 	%f105, [%r4+124];
	ld.shared.f32 	%f106, [%r8+3968];
	fma.rn.f32 	%f110, %f105, %f106, %f104;
	bar.sync 	0;
	add.s32 	%r49, %r49, 1;
	setp.ne.s32 	%p8, %r49, 0;
	add.s32 	%r48, %r48, 32;
	add.s32 	%r47, %r47, 32;
	add.s32 	%r46, %r46, 32;
	add.s32 	%r45, %r45, 32;
	@%p8 bra 	$L__BB1_2;
$L__BB1_7:
	mov.u32 	%r38, %ctaid.y;
	mov.u32 	%r39, %ntid.y;
	mov.u32 	%r40, %tid.y;
	mad.lo.s32 	%r22, %r38, %r39, %r40;
	mov.u32 	%r41, %ctaid.x;
	mov.u32 	%r42, %ntid.x;
	mov.u32 	%r43, %tid.x;
	mad.lo.s32 	%r23, %r41, %r42, %r43;
	setp.ge.s32 	%p9, %r22, %r25;
	setp.ge.s32 	%p10, %r23, %r26;
	or.pred  	%p11, %p9, %p10;
	@%p11 bra 	$L__BB1_9;
	mad.lo.s32 	%r44, %r26, %r22, %r23;
	cvta.to.global.u64 	%rd10, %rd7;
	mul.wide.s32 	%rd11, %r44, 4;
	add.s64 	%rd12, %rd10, %rd11;
	st.global.f32 	[%rd12], %f110;
$L__BB1_9:
	ret;

}


// ===== COMPILED SASS (sm_100) =====

	.target	sm_100

	.elftype	@"ET_EXEC"


//--------------------- .note.nv.tkinfo           --------------------------
	.section	.note.nv.tkinfo,"",@"SHT_NOTE"
	.sectionflags	@"SHF_NOTE_NV_TKINFO"
	.tkinfo
        /*0018*/ 	.word	0x00000002
        /*0030*/ 	.string	""
        /*0030*/ 	.string	"ptxas"
        /*0030*/ 	.string	"Cuda compilation tools, release 13.0, V13.0.88"
        /*0030*/ 	.string	"Build cuda_13.0.r13.0/compiler.36424714_0"
        /*0030*/ 	.string	"-arch sm_100 -m 64 "



//--------------------- .note.nv.cuinfo           --------------------------
	.section	.note.nv.cuinfo,"",@"SHT_NOTE"
	.sectionflags	@"SHF_NOTE_NV_CUINFO"
        /*0018*/ 	.short	0x0002
        /*001a*/ 	.short	0x0064
        /*001c*/ 	.short	0x0082
	.zero		2


//--------------------- .nv.info                  --------------------------
	.section	.nv.info,"",@"SHT_CUDA_INFO"
	.align	4


	//----- nvinfo : EIATTR_REGCOUNT
	.align		4
        /*0000*/ 	.byte	0x04, 0x2f
        /*0002*/ 	.short	(.L_1 - .L_0)
	.align		4
.L_0:
        /*0004*/ 	.word	index@(_Z12gemm_tile_ctPfS_S_iiii)
        /*0008*/ 	.word	0x00000020


	//----- nvinfo : EIATTR_FRAME_SIZE
	.align		4
.L_1:
        /*000c*/ 	.byte	0x04, 0x11
        /*000e*/ 	.short	(.L_3 - .L_2)
	.align		4
.L_2:
        /*0010*/ 	.word	index@(_Z12gemm_tile_ctPfS_S_iiii)
        /*0014*/ 	.word	0x00000000


	//----- nvinfo : EIATTR_REGCOUNT
	.align		4
.L_3:
        /*0018*/ 	.byte	0x04, 0x2f
        /*001a*/ 	.short	(.L_5 - .L_4)
	.align		4
.L_4:
        /*001c*/ 	.word	index@(_Z15gemm_tile_no_ctPfS_S_iiii)
        /*0020*/ 	.word	0x00000020


	//----- nvinfo : EIATTR_FRAME_SIZE
	.align		4
.L_5:
        /*0024*/ 	.byte	0x04, 0x11
        /*0026*/ 	.short	(.L_7 - .L_6)
	.align		4
.L_6:
        /*0028*/ 	.word	index@(_Z15gemm_tile_no_ctPfS_S_iiii)
        /*002c*/ 	.word	0x00000000


	//----- nvinfo : EIATTR_MIN_STACK_SIZE
	.align		4
.L_7:
        /*0030*/ 	.byte	0x04, 0x12
        /*0032*/ 	.short	(.L_9 - .L_8)
	.align		4
.L_8:
        /*0034*/ 	.word	index@(_Z15gemm_tile_no_ctPfS_S_iiii)
        /*0038*/ 	.word	0x00000000


	//----- nvinfo : EIATTR_MIN_STACK_SIZE
	.align		4
.L_9:
        /*003c*/ 	.byte	0x04, 0x12
        /*003e*/ 	.short	(.L_11 - .L_10)
	.align		4
.L_10:
        /*0040*/ 	.word	index@(_Z12gemm_tile_ctPfS_S_iiii)
        /*0044*/ 	.word	0x00000000
.L_11:


//--------------------- .nv.compat                --------------------------
	.section	.nv.compat,"",@"SHT_CUDA_COMPAT_INFO"
	.align	4
        /*0000*/ 	.byte	0x02, 0x09, 0x00, 0x00, 0x02, 0x02, 0x01, 0x00, 0x02, 0x05, 0x05, 0x00, 0x03, 0x07, 0x01, 0x01
        /*0010*/ 	.byte	0x02, 0x03, 0x00, 0x00, 0x02, 0x06, 0x01, 0x00, 0x04, 0x0b, 0x08, 0x00, 0x09, 0x00, 0x00, 0x00
        /*0020*/ 	.byte	0x00, 0x00, 0x00, 0x00


//--------------------- .nv.info._Z15gemm_tile_no_ctPfS_S_iiii --------------------------
	.section	.nv.info._Z15gemm_tile_no_ctPfS_S_iiii,"",@"SHT_CUDA_INFO"
	.sectionflags	@""
	.align	4


	//----- nvinfo : EIATTR_CUDA_API_VERSION
	.align		4
        /*0000*/ 	.byte	0x04, 0x37
        /*0002*/ 	.short	(.L_13 - .L_12)
.L_12:
        /*0004*/ 	.word	0x00000082


	//----- nvinfo : EIATTR_KPARAM_INFO
	.align		4
.L_13:
        /*0008*/ 	.byte	0x04, 0x17
        /*000a*/ 	.short	(.L_15 - .L_14)
.L_14:
        /*000c*/ 	.word	0x00000000
        /*0010*/ 	.short	0x0006
        /*0012*/ 	.short	0x0024
        /*0014*/ 	.byte	0x00, 0xf0, 0x11, 0x00


	//----- nvinfo : EIATTR_KPARAM_INFO
	.align		4
.L_15:
        /*0018*/ 	.byte	0x04, 0x17
        /*001a*/ 	.short	(.L_17 - .L_16)
.L_16:
        /*001c*/ 	.word	0x00000000
        /*0020*/ 	.short	0x0005
        /*0022*/ 	.short	0x0020
        /*0024*/ 	.byte	0x00, 0xf0, 0x11, 0x00


	//----- nvinfo : EIATTR_KPARAM_INFO
	.align		4
.L_17:
        /*0028*/ 	.byte	0x04, 0x17
        /*002a*/ 	.short	(.L_19 - .L_18)
.L_18:
        /*002c*/ 	.word	0x00000000
        /*0030*/ 	.short	0x0004
        /*0032*/ 	.short	0x001c
        /*0034*/ 	.byte	0x00, 0xf0, 0x11, 0x00


	//----- nvinfo : EIATTR_KPARAM_INFO
	.align		4
.L_19:
        /*0038*/ 	.byte	0x04, 0x17
        /*003a*/ 	.short	(.L_21 - .L_20)
.L_20:
        /*003c*/ 	.word	0x00000000
        /*0040*/ 	.short	0x0003
        /*0042*/ 	.short	0x0018
        /*0044*/ 	.byte	0x00, 0xf0, 0x11, 0x00


	//----- nvinfo : EIATTR_KPARAM_INFO
	.align		4
.L_21:
        /*0048*/ 	.byte	0x04, 0x17
        /*004a*/ 	.short	(.L_23 - .L_22)
.L_22:
        /*004c*/ 	.word	0x00000000
        /*0050*/ 	.short	0x0002
        /*0052*/ 	.short	0x0010
        /*0054*/ 	.byte	0x00, 0xf5, 0x21, 0x00


	//----- nvinfo : EIATTR_KPARAM_INFO
	.align		4
.L_23:
        /*0058*/ 	.byte	0x04, 0x17
        /*005a*/ 	.short	(.L_25 - .L_24)
.L_24:
        /*005c*/ 	.word	0x00000000
        /*0060*/ 	.short	0x0001
        /*0062*/ 	.short	0x0008
        /*0064*/ 	.byte	0x00, 0xf5, 0x21, 0x00


	//----- nvinfo : EIATTR_KPARAM_INFO
	.align		4
.L_25:
        /*0068*/ 	.byte	0x04, 0x17
        /*006a*/ 	.short	(.L_27 - .L_26)
.L_26:
        /*006c*/ 	.word	0x00000000
        /*0070*/ 	.short	0x0000
        /*0072*/ 	.short	0x0000
        /*0074*/ 	.byte	0x00, 0xf5, 0x21, 0x00


	//----- nvinfo : EIATTR_SPARSE_MMA_MASK
	.align		4
.L_27:
        /*0078*/ 	.byte	0x03, 0x50
        /*007a*/ 	.short	0x0000


	//----- nvinfo : EIATTR_MAXREG_COUNT
	.align		4
        /*007c*/ 	.byte	0x03, 0x1b
        /*007e*/ 	.short	0x00ff


	//----- nvinfo : EIATTR_NUM_BARRIERS
	.align		4
        /*0080*/ 	.byte	0x02, 0x4c
        /*0082*/ 	.byte	0x01
	.zero		1


	//----- nvinfo : EIATTR_MERCURY_ISA_VERSION
	.align		4
        /*0084*/ 	.byte	0x03, 0x5f
        /*0086*/ 	.short	0x0101


	//----- nvinfo : EIATTR_VRC_CTA_INIT_COUNT
	.align		4
        /*0088*/ 	.byte	0x02, 0x4a
	.zero		1
	.zero		1


	//----- nvinfo : EIATTR_EXIT_INSTR_OFFSETS
	.align		4
        /*008c*/ 	.byte	0x04, 0x1c
        /*008e*/ 	.short	(.L_29 - .L_28)


	//   ....[0]....
.L_28:
        /*0090*/ 	.word	0x000008c0


	//   ....[1]....
        /*0094*/ 	.word	0x00000910


	//----- nvinfo : EIATTR_CBANK_PARAM_SIZE
	.align		4
.L_29:
        /*0098*/ 	.byte	0x03, 0x19
        /*009a*/ 	.short	0x0028


	//----- nvinfo : EIATTR_PARAM_CBANK
	.align		4
        /*009c*/ 	.byte	0x04, 0x0a
        /*009e*/ 	.short	(.L_31 - .L_30)
	.align		4
.L_30:
        /*00a0*/ 	.word	index@(.nv.constant0._Z15gemm_tile_no_ctPfS_S_iiii)
        /*00a4*/ 	.short	0x0380
        /*00a6*/ 	.short	0x0028


	//----- nvinfo : EIATTR_SW_WAR
	.align		4
.L_31:
        /*00a8*/ 	.byte	0x04, 0x36
        /*00aa*/ 	.short	(.L_33 - .L_32)
.L_32:
        /*00ac*/ 	.word	0x00000008
.L_33:


//--------------------- .nv.info._Z12gemm_tile_ctPfS_S_iiii --------------------------
	.section	.nv.info._Z12gemm_tile_ctPfS_S_iiii,"",@"SHT_CUDA_INFO"
	.sectionflags	@""
	.align	4


	//----- nvinfo : EIATTR_CUDA_API_VERSION
	.align		4
        /*0000*/ 	.byte	0x04, 0x37
        /*0002*/ 	.short	(.L_35 - .L_34)
.L_34:
        /*0004*/ 	.word	0x00000082


	//----- nvinfo : EIATTR_KPARAM_INFO
	.align		4
.L_35:
        /*0008*/ 	.byte	0x04, 0x17
        /*000a*/ 	.short	(.L_37 - .L_36)
.L_36:
        /*000c*/ 	.word	0x00000000
        /*0010*/ 	.short	0x0006
        /*0012*/ 	.short	0x0024
        /*0014*/ 	.byte	0x00, 0xf0, 0x11, 0x00


	//----- nvinfo : EIATTR_KPARAM_INFO
	.align		4
.L_37:
        /*0018*/ 	.byte	0x04, 0x17
        /*001a*/ 	.short	(.L_39 - .L_38)
.L_38:
        /*001c*/ 	.word	0x00000000
        /*0020*/ 	.short	0x0005
        /*0022*/ 	.short	0x0020
        /*0024*/ 	.byte	0x00, 0xf0, 0x11, 0x00


	//----- nvinfo : EIATTR_KPARAM_INFO
	.align		4
.L_39:
        /*0028*/ 	.byte	0x04, 0x17
        /*002a*/ 	.short	(.L_41 - .L_40)
.L_40:
        /*002c*/ 	.word	0x00000000
        /*0030*/ 	.short	0x0004
        /*0032*/ 	.short	0x001c
        /*0034*/ 	.byte	0x00, 0xf0, 0x11, 0x00


	//----- nvinfo : EIATTR_KPARAM_INFO
	.align		4
.L_41:
        /*0038*/ 	.byte	0x04, 0x17
        /*003a*/ 	.short	(.L_43 - .L_42)
.L_42:
        /*003c*/ 	.word	0x00000000
        /*0040*/ 	.short	0x0003
        /*0042*/ 	.short	0x0018
        /*0044*/ 	.byte	0x00, 0xf0, 0x11, 0x00


	//----- nvinfo : EIATTR_KPARAM_INFO
	.align		4
.L_43:
        /*0048*/ 	.byte	0x04, 0x17
        /*004a*/ 	.short	(.L_45 - .L_44)
.L_44:
        /*004c*/ 	.word	0x00000000
        /*0050*/ 	.short	0x0002
        /*0052*/ 	.short	0x0010
        /*0054*/ 	.byte	0x00, 0xf5, 0x21, 0x00


	//----- nvinfo : EIATTR_KPARAM_INFO
	.align		4
.L_45:
        /*0058*/ 	.byte	0x04, 0x17
        /*005a*/ 	.short	(.L_47 - .L_46)
.L_46:
        /*005c*/ 	.word	0x00000000
        /*0060*/ 	.short	0x0001
        /*0062*/ 	.short	0x0008
        /*0064*/ 	.byte	0x00, 0xf5, 0x21, 0x00


	//----- nvinfo : EIATTR_KPARAM_INFO
	.align		4
.L_47:
        /*0068*/ 	.byte	0x04, 0x17
        /*006a*/ 	.short	(.L_49 - .L_48)
.L_48:
        /*006c*/ 	.word	0x00000000
        /*0070*/ 	.short	0x0000
        /*0072*/ 	.short	0x0000
        /*0074*/ 	.byte	0x00, 0xf5, 0x21, 0x00


	//----- nvinfo : EIATTR_SPARSE_MMA_MASK
	.align		4
.L_49:
        /*0078*/ 	.byte	0x03, 0x50
        /*007a*/ 	.short	0x0000


	//----- nvinfo : EIATTR_MAXREG_COUNT
	.align		4
        /*007c*/ 	.byte	0x03, 0x1b
        /*007e*/ 	.short	0x00ff


	//----- nvinfo : EIATTR_NUM_BARRIERS
	.align		4
        /*0080*/ 	.byte	0x02, 0x4c
        /*0082*/ 	.byte	0x01
	.zero		1


	//----- nvinfo : EIATTR_MERCURY_ISA_VERSION
	.align		4
        /*0084*/ 	.byte	0x03, 0x5f
        /*0086*/ 	.short	0x0101


	//----- nvinfo : EIATTR_VRC_CTA_INIT_COUNT
	.align		4
        /*0088*/ 	.byte	0x02, 0x4a
	.zero		1
	.zero		1


	//----- nvinfo : EIATTR_EXIT_INSTR_OFFSETS
	.align		4
        /*008c*/ 	.byte	0x04, 0x1c
        /*008e*/ 	.short	(.L_51 - .L_50)


	//   ....[0]....
.L_50:
        /*0090*/ 	.word	0x000008b0


	//   ....[1]....
        /*0094*/ 	.word	0x00000900


	//----- nvinfo : EIATTR_CBANK_PARAM_SIZE
	.align		4
.L_51:
        /*0098*/ 	.byte	0x03, 0x19
        /*009a*/ 	.short	0x0028


	//----- nvinfo : EIATTR_PARAM_CBANK
	.align		4
        /*009c*/ 	.byte	0x04, 0x0a
        /*009e*/ 	.short	(.L_53 - .L_52)
	.align		4
.L_52:
        /*00a0*/ 	.word	index@(.nv.constant0._Z12gemm_tile_ctPfS_S_iiii)
        /*00a4*/ 	.short	0x0380
        /*00a6*/ 	.short	0x0028


	//----- nvinfo : EIATTR_SW_WAR
	.align		4
.L_53:
        /*00a8*/ 	.byte	0x04, 0x36
        /*00aa*/ 	.short	(.L_55 - .L_54)
.L_54:
        /*00ac*/ 	.word	0x00000008
.L_55:


//--------------------- .nv.callgraph             --------------------------
	.section	.nv.callgraph,"",@"SHT_CUDA_CALLGRAPH"
	.align	4
	.sectionentsize	8
	.align		4
        /*0000*/ 	.word	0x00000000
	.align		4
        /*0004*/ 	.word	0xffffffff
	.align		4
        /*0008*/ 	.word	0x00000000
	.align		4
        /*000c*/ 	.word	0xfffffffe
	.align		4
        /*0010*/ 	.word	0x00000000
	.align		4
        /*0014*/ 	.word	0xfffffffd
	.align		4
        /*0018*/ 	.word	0x00000000
	.align		4
        /*001c*/ 	.word	0xfffffffc


//--------------------- .text._Z15gemm_tile_no_ctPfS_S_iiii --------------------------
	.section	.text._Z15gemm_tile_no_ctPfS_S_iiii,"ax",@progbits
	.align	128
        .global         _Z15gemm_tile_no_ctPfS_S_iiii
        .type           _Z15gemm_tile_no_ctPfS_S_iiii,@function
        .size           _Z15gemm_tile_no_ctPfS_S_iiii,(.L_x_6 - _Z15gemm_tile_no_ctPfS_S_iiii)
        .other          _Z15gemm_tile_no_ctPfS_S_iiii,@"STO_CUDA_ENTRY STV_DEFAULT"
_Z15gemm_tile_no_ctPfS_S_iiii:
.text._Z15gemm_tile_no_ctPfS_S_iiii:
[----:B------:R-:W-:Y:S01]  /*0000*/  LDC R1, c[0x0][0x37c] ;  /* 0x0000df00ff017b82 */ /* 0x000fe20000000800 */
[----:B------:R-:W0:Y:S01]  /*0010*/  LDCU UR5, c[0x0][0x39c] ;  /* 0x00007380ff0577ac */ /* 0x000e220008000800 */
[----:B------:R-:W-:Y:S01]  /*0020*/  HFMA2 R19, -RZ, RZ, 0, 0 ;  /* 0x00000000ff137431 */ /* 0x000fe200000001ff */
[----:B------:R-:W1:Y:S01]  /*0030*/  LDCU.64 UR8, c[0x0][0x358] ;  /* 0x00006b00ff0877ac */ /* 0x000e620008000a00 */
[----:B0-----:R-:W-:-:S09]  /*0040*/  UISETP.GE.AND UP0, UPT, UR5, 0x1, UPT ;  /* 0x000000010500788c */ /* 0x001fd2000bf06270 */
[----:B-1----:R-:W-:Y:S05]  /*0050*/  BRA.U !UP0, `(.L_x_0) ;  /* 0x0000000508ec7547 */ /* 0x002fea000b800000 */
[----:B------:R-:W0:Y:S01]  /*0060*/  S2R R4, SR_TID.Y ;  /* 0x0000000000047919 */ /* 0x000e220000002200 */
[----:B------:R-:W1:Y:S01]  /*0070*/  S2UR UR7, SR_CgaCtaId ;  /* 0x00000000000779c3 */ /* 0x000e620000008800 */
[----:B------:R-:W2:Y:S01]  /*0080*/  LDCU UR12, c[0x0][0x3a4] ;  /* 0x00007480ff0c77ac */ /* 0x000ea20008000800 */
[----:B------:R-:W-:Y:S01]  /*0090*/  MOV R19, RZ ;  /* 0x000000ff00137202 */ /* 0x000fe20000000f00 */
[----:B------:R-:W3:Y:S01]  /*00a0*/  S2R R3, SR_TID.X ;  /* 0x0000000000037919 */ /* 0x000ee20000002100 */
[----:B------:R-:W4:Y:S04]  /*00b0*/  LDCU UR13, c[0x0][0x398] ;  /* 0x00007300ff0d77ac */ /* 0x000f280008000800 */
[----:B------:R-:W5:Y:S01]  /*00c0*/  LDC R5, c[0x0][0x364] ;  /* 0x0000d900ff057b82 */ /* 0x000f620000000800 */
[----:B------:R-:W-:Y:S01]  /*00d0*/  UIADD3 UR4, UPT, UPT, UR5, 0x1f, URZ ;  /* 0x0000001f05047890 */ /* 0x000fe2000fffe0ff */
[----:B------:R-:W0:Y:S02]  /*00e0*/  LDCU.64 UR16, c[0x0][0x398] ;  /* 0x00007300ff1077ac */ /* 0x000e240008000a00 */
[----:B------:R-:W-:-:S04]  /*00f0*/  UMOV UR5, 0x400 ;  /* 0x0000040000057882 */ /* 0x000fc80000000000 */
[----:B------:R-:W5:Y:S01]  /*0100*/  S2UR UR10, SR_CTAID.Y ;  /* 0x00000000000a79c3 */ /* 0x000f620000002600 */
[----:B------:R-:W-:Y:S02]  /*0110*/  UIADD3 UR6, UPT, UPT, UR5, 0x1000, URZ ;  /* 0x0000100005067890 */ /* 0x000fe4000fffe0ff */
[----:B------:R-:W-:Y:S01]  /*0120*/  USHF.R.U32.HI UR4, URZ, 0x5, UR4 ;  /* 0x00000005ff047899 */ /* 0x000fe20008011604 */
[----:B------:R-:W2:Y:S04]  /*0130*/  LDCU.64 UR14, c[0x0][0x3a0] ;  /* 0x00007400ff0e77ac */ /* 0x000ea80008000a00 */
[----:B------:R-:W2:Y:S01]  /*0140*/  S2UR UR11, SR_CTAID.X ;  /* 0x00000000000b79c3 */ /* 0x000ea20000002500 */
[----:B-1----:R-:W-:Y:S02]  /*0150*/  ULEA UR5, UR7, UR5, 0x18 ;  /* 0x0000000507057291 */ /* 0x002fe4000f8ec0ff */
[----:B------:R-:W-:-:S02]  /*0160*/  ULEA UR6, UR7, UR6, 0x18 ;  /* 0x0000000607067291 */ /* 0x000fc4000f8ec0ff */
[----:B------:R-:W-:Y:S02]  /*0170*/  UIADD3 UR4, UPT, UPT, -UR4, URZ, URZ ;  /* 0x000000ff04047290 */ /* 0x000fe4000fffe1ff */
[----:B0-----:R-:W-:Y:S01]  /*0180*/  LEA R16, R4, UR5, 0x7 ;  /* 0x0000000504107c11 */ /* 0x001fe2000f8e38ff */
[----:B------:R-:W2:Y:S01]  /*0190*/  LDC R0, c[0x0][0x360] ;  /* 0x0000d800ff007b82 */ /* 0x000ea20000000800 */
[C---:B---3--:R-:W-:Y:S02]  /*01a0*/  LEA R7, R3.reuse, UR6, 0x2 ;  /* 0x0000000603077c11 */ /* 0x048fe4000f8e10ff */
[----:B------:R-:W-:-:S05]  /*01b0*/  LEA R6, R3, R16, 0x2 ;  /* 0x0000001003067211 */ /* 0x000fca00078e10ff */
[----:B------:R-:W0:Y:S01]  /*01c0*/  LDC.64 R20, c[0x0][0x380] ;  /* 0x0000e000ff147b82 */ /* 0x000e220000000a00 */
[----:B-----5:R-:W-:Y:S01]  /*01d0*/  IMAD R18, R5, UR10, R4 ;  /* 0x0000000a05127c24 */ /* 0x020fe2000f8e0204 */
[----:B------:R-:W-:-:S03]  /*01e0*/  LEA R5, R4, R7, 0x7 ;  /* 0x0000000704057211 */ /* 0x000fc600078e38ff */
[----:B----4-:R-:W-:-:S03]  /*01f0*/  IMAD R2, R18, UR13, R3 ;  /* 0x0000000d12027c24 */ /* 0x010fc6000f8e0203 */
[----:B------:R-:W1:Y:S01]  /*0200*/  LDC.64 R22, c[0x0][0x388] ;  /* 0x0000e200ff167b82 */ /* 0x000e620000000a00 */
[----:B--2---:R-:W-:-:S04]  /*0210*/  IMAD R17, R0, UR11, R3 ;  /* 0x0000000b00117c24 */ /* 0x004fc8000f8e0203 */
[----:B------:R-:W-:-:S07]  /*0220*/  IMAD R0, R17, UR12, R4 ;  /* 0x0000000c11007c24 */ /* 0x000fce000f8e0204 */
.L_x_1:
[----:B------:R-:W-:Y:S01]  /*0230*/  ISETP.GE.AND P1, PT, R3, UR16, PT ;  /* 0x0000001003007c0c */ /* 0x000fe2000bf26270 */
[----:B------:R-:W-:Y:S01]  /*0240*/  UMOV UR5, UR17 ;  /* 0x0000001100057c82 */ /* 0x000fe20008000000 */
[----:B------:R-:W-:Y:S01]  /*0250*/  ISETP.GE.AND P0, PT, R4, UR15, PT ;  /* 0x0000000f04007c0c */ /* 0x000fe2000bf06270 */
[----:B------:R-:W-:Y:S01]  /*0260*/  HFMA2 R27, -RZ, RZ, 0, 0 ;  /* 0x00000000ff1b7431 */ /* 0x000fe200000001ff */
[----:B------:R-:W-:Y:S01]  /*0270*/  ISETP.GE.U32.OR P1, PT, R18, UR5, P1 ;  /* 0x0000000512007c0c */ /* 0x000fe20008f26470 */
[----:B0-----:R-:W-:Y:S01]  /*0280*/  IMAD.WIDE R8, R2, 0x4, R20 ;  /* 0x0000000402087825 */ /* 0x001fe200078e0214 */
[----:B------:R-:W-:Y:S02]  /*0290*/  ISETP.GE.OR P0, PT, R17, UR14, P0 ;  /* 0x0000000e11007c0c */ /* 0x000fe40008706670 */
[----:B------:R-:W-:Y:S01]  /*02a0*/  MOV R24, RZ ;  /* 0x000000ff00187202 */ /* 0x000fe20000000f00 */
[----:B-1----:R-:W-:-:S08]  /*02b0*/  IMAD.WIDE R10, R0, 0x4, R22 ;  /* 0x00000004000a7825 */ /* 0x002fd000078e0216 */
[----:B------:R-:W2:Y:S04]  /*02c0*/  @!P1 LDG.E R27, desc[UR8][R8.64] ;  /* 0x00000008081b9981 */ /* 0x000ea8000c1e1900 */
[----:B------:R-:W3:Y:S01]  /*02d0*/  @!P0 LDG.E R24, desc[UR8][R10.64] ;  /* 0x000000080a188981 */ /* 0x000ee2000c1e1900 */
[----:B------:R-:W-:Y:S01]  /*02e0*/  UIADD3 UR4, UPT, UPT, UR4, 0x1, URZ ;  /* 0x0000000104047890 */ /* 0x000fe2000fffe0ff */
[----:B------:R-:W-:Y:S02]  /*02f0*/  IADD3 R0, PT, PT, R0, 0x20, RZ ;  /* 0x0000002000007810 */ /* 0x000fe40007ffe0ff */
[----:B------:R-:W-:Y:S01]  /*0300*/  IADD3 R4, PT, PT, R4, 0x20, RZ ;  /* 0x0000002004047810 */ /* 0x000fe20007ffe0ff */
[----:B------:R-:W-:Y:S01]  /*0310*/  UISETP.NE.AND UP0, UPT, UR4, URZ, UPT ;  /* 0x000000ff0400728c */ /* 0x000fe2000bf05270 */
[----:B------:R-:W-:-:S02]  /*0320*/  IADD3 R2, PT, PT, R2, 0x20, RZ ;  /* 0x0000002002027810 */ /* 0x000fc40007ffe0ff */
[----:B------:R-:W-:Y:S01]  /*0330*/  IADD3 R3, PT, PT, R3, 0x20, RZ ;  /* 0x0000002003037810 */ /* 0x000fe20007ffe0ff */
[----:B--2---:R-:W-:Y:S04]  /*0340*/  STS [R6], R27 ;  /* 0x0000001b06007388 */ /* 0x004fe80000000800 */
[----:B---3--:R-:W-:Y:S01]  /*0350*/  STS [R5], R24 ;  /* 0x0000001805007388 */ /* 0x008fe20000000800 */
[----:B------:R-:W-:Y:S06]  /*0360*/  BAR.SYNC.DEFER_BLOCKING 0x0 ;  /* 0x0000000000007b1d */ /* 0x000fec0000010000 */
[----:B------:R-:W-:Y:S04]  /*0370*/  LDS R26, [R7] ;  /* 0x00000000071a7984 */ /* 0x000fe80000000800 */
[----:B------:R-:W0:Y:S04]  /*0380*/  LDS.128 R12, [R16] ;  /* 0x00000000100c7984 */ /* 0x000e280000000c00 */
[----:B------:R-:W1:Y:S04]  /*0390*/  LDS R29, [R7+0x80] ;  /* 0x00008000071d7984 */ /* 0x000e680000000800 */
[----:B------:R-:W2:Y:S04]  /*03a0*/  LDS R25, [R7+0x100] ;  /* 0x0001000007197984 */ /* 0x000ea80000000800 */
[----:B------:R-:W-:Y:S01]  /*03b0*/  LDS.128 R8, [R16+0x10] ;  /* 0x0000100010087984 */ /* 0x000fe20000000c00 */
[----:B0-----:R-:W-:-:S03]  /*03c0*/  FFMA R12, R12, R26, R19 ;  /* 0x0000001a0c0c7223 */ /* 0x001fc60000000013 */
[----:B------:R-:W0:Y:S01]  /*03d0*/  LDS R19, [R7+0x180] ;  /* 0x0001800007137984 */ /* 0x000e220000000800 */
[----:B-1----:R-:W-:-:S03]  /*03e0*/  FFMA R26, R29, R13, R12 ;  /* 0x0000000d1d1a7223 */ /* 0x002fc6000000000c */
[----:B------:R-:W1:Y:S01]  /*03f0*/  LDS R13, [R7+0x200] ;  /* 0x00020000070d7984 */ /* 0x000e620000000800 */
[----:B--2---:R-:W-:-:S03]  /*0400*/  FFMA R14, R25, R14, R26 ;  /* 0x0000000e190e7223 */ /* 0x004fc6000000001a */
[----:B------:R-:W2:Y:S04]  /*0410*/  LDS R12, [R7+0x280] ;  /* 0x00028000070c7984 */ /* 0x000ea80000000800 */
[----:B------:R-:W-:Y:S01]  /*0420*/  LDS R25, [R7+0x380] ;  /* 0x0003800007197984 */ /* 0x000fe20000000800 */
[----:B0-----:R-:W-:-:S03]  /*0430*/  FFMA R15, R19, R15, R14 ;  /* 0x0000000f130f7223 */ /* 0x001fc6000000000e */
[----:B------:R-:W0:Y:S01]  /*0440*/  LDS R19, [R7+0x300] ;  /* 0x0003000007137984 */ /* 0x000e220000000800 */
[----:B-1----:R-:W-:-:S03]  /*0450*/  FFMA R13, R8, R13, R15 ;  /* 0x0000000d080d7223 */ /* 0x002fc6000000000f */
[----:B------:R-:W-:Y:S01]  /*0460*/  LDS R8, [R7+0x480] ;  /* 0x0004800007087984 */ /* 0x000fe20000000800 */
[----:B--2---:R-:W-:-:S03]  /*0470*/  FFMA R24, R12, R9, R13 ;  /* 0x000000090c187223 */ /* 0x004fc6000000000d */
[----:B------:R-:W-:Y:S04]  /*0480*/  LDS R9, [R7+0x400] ;  /* 0x0004000007097984 */ /* 0x000fe80000000800 */
[----:B------:R-:W1:Y:S01]  /*0490*/  LDS.128 R12, [R16+0x20] ;  /* 0x00002000100c7984 */ /* 0x000e620000000c00 */
[----:B0-----:R-:W-:-:S03]  /*04a0*/  FFMA R10, R19, R10, R24 ;  /* 0x0000000a130a7223 */ /* 0x001fc60000000018 */
[----:B------:R-:W0:Y:S01]  /*04b0*/  LDS R19, [R7+0x500] ;  /* 0x0005000007137984 */ /* 0x000e220000000800 */
[----:B------:R-:W-:-:S03]  /*04c0*/  FFMA R11, R25, R11, R10 ;  /* 0x0000000b190b7223 */ /* 0x000fc6000000000a */
[----:B------:R-:W2:Y:S01]  /*04d0*/  LDS R25, [R7+0x580] ;  /* 0x0005800007197984 */ /* 0x000ea20000000800 */
[----:B-1----:R-:W-:-:S03]  /*04e0*/  FFMA R9, R12, R9, R11 ;  /* 0x000000090c097223 */ /* 0x002fc6000000000b */
[----:B------:R-:W-:Y:S01]  /*04f0*/  LDS R12, [R7+0x680] ;  /* 0x00068000070c7984 */ /* 0x000fe20000000800 */
[----:B------:R-:W-:-:S03]  /*0500*/  FFMA R24, R8, R13, R9 ;  /* 0x0000000d08187223 */ /* 0x000fc60000000009 */
[----:B------:R-:W-:Y:S04]  /*0510*/  LDS R13, [R7+0x600] ;  /* 0x00060000070d7984 */ /* 0x000fe80000000800 */
[----:B------:R-:W1:Y:S01]  /*0520*/  LDS.128 R8, [R16+0x30] ;  /* 0x0000300010087984 */ /* 0x000e620000000c00 */
[----:B0-----:R-:W-:-:S03]  /*0530*/  FFMA R14, R19, R14, R24 ;  /* 0x0000000e130e7223 */ /* 0x001fc60000000018 */
[----:B------:R-:W0:Y:S01]  /*0540*/  LDS R19, [R7+0x700] ;  /* 0x0007000007137984 */ /* 0x000e220000000800 */
[----:B--2---:R-:W-:-:S03]  /*0550*/  FFMA R15, R25, R15, R14 ;  /* 0x0000000f190f7223 */ /* 0x004fc6000000000e */
        /* <DEDUP_REMOVED lines=16> */
[----:B------:R-:W-:Y:S01]  /*0660*/  LDS R24, [R7+0xc80] ;  /* 0x000c800007187984 */ /* 0x000fe20000000800 */
[----:B--2---:R-:W-:-:S03]  /*0670*/  FFMA R15, R25, R15, R14 ;  /* 0x0000000f190f7223 */ /* 0x004fc6000000000e */
[----:B------:R-:W0:Y:S04]  /*0680*/  LDS R25, [R7+0xb00] ;  /* 0x000b000007197984 */ /* 0x000e280000000800 */
[----:B------:R-:W-:Y:S01]  /*0690*/  LDS R19, [R7+0xd00] ;  /* 0x000d000007137984 */ /* 0x000fe20000000800 */
[----:B-1----:R-:W-:-:S03]  /*06a0*/  FFMA R13, R8, R13, R15 ;  /* 0x0000000d080d7223 */ /* 0x002fc6000000000f */
[----:B------:R-:W1:Y:S01]  /*06b0*/  LDS R8, [R7+0xb80] ;  /* 0x000b800007087984 */ /* 0x000e620000000800 */
[----:B------:R-:W-:-:S03]  /*06c0*/  FFMA R26, R12, R9, R13 ;  /* 0x000000090c1a7223 */ /* 0x000fc6000000000d */
[----:B------:R-:W-:Y:S04]  /*06d0*/  LDS R9, [R7+0xc00] ;  /* 0x000c000007097984 */ /* 0x000fe80000000800 */
[----:B------:R-:W2:Y:S01]  /*06e0*/  LDS.128 R12, [R16+0x60] ;  /* 0x00006000100c7984 */ /* 0x000ea20000000c00 */
[----:B0-----:R-:W-:-:S04]  /*06f0*/  FFMA R25, R25, R10, R26 ;  /* 0x0000000a19197223 */ /* 0x001fc8000000001a */
[----:B-1----:R-:W-:Y:S02]  /*0700*/  FFMA R11, R8, R11, R25 ;  /* 0x0000000b080b7223 */ /* 0x002fe40000000019 */
[----:B------:R-:W-:Y:S02]  /*0710*/  LDS R25, [R7+0xf80] ;  /* 0x000f800007197984 */ /* 0x000fe40000000800 */
[----:B--2---:R-:W-:Y:S02]  /*0720*/  FFMA R9, R12, R9, R11 ;  /* 0x000000090c097223 */ /* 0x004fe4000000000b */
[----:B------:R-:W0:Y:S02]  /*0730*/  LDS R12, [R7+0xd80] ;  /* 0x000d8000070c7984 */ /* 0x000e240000000800 */
[----:B------:R-:W-:Y:S02]  /*0740*/  FFMA R26, R24, R13, R9 ;  /* 0x0000000d181a7223 */ /* 0x000fe40000000009 */
[----:B------:R-:W-:Y:S02]  /*0750*/  LDS R13, [R7+0xe00] ;  /* 0x000e0000070d7984 */ /* 0x000fe40000000800 */
[----:B------:R-:W-:-:S02]  /*0760*/  FFMA R19, R19, R14, R26 ;  /* 0x0000000e13137223 */ /* 0x000fc4000000001a */
[----:B------:R-:W1:Y:S04]  /*0770*/  LDS.128 R8, [R16+0x70] ;  /* 0x0000700010087984 */ /* 0x000e680000000c00 */
[----:B------:R-:W2:Y:S04]  /*0780*/  LDS R24, [R7+0xe80] ;  /* 0x000e800007187984 */ /* 0x000ea80000000800 */
[----:B------:R-:W3:Y:S01]  /*0790*/  LDS R14, [R7+0xf00] ;  /* 0x000f0000070e7984 */ /* 0x000ee20000000800 */
[----:B0-----:R-:W-:-:S04]  /*07a0*/  FFMA R15, R12, R15, R19 ;  /* 0x0000000f0c0f7223 */ /* 0x001fc80000000013 */
[----:B-1----:R-:W-:-:S04]  /*07b0*/  FFMA R13, R8, R13, R15 ;  /* 0x0000000d080d7223 */ /* 0x002fc8000000000f */
[----:B--2---:R-:W-:-:S04]  /*07c0*/  FFMA R9, R24, R9, R13 ;  /* 0x0000000918097223 */ /* 0x004fc8000000000d */
[----:B---3--:R-:W-:-:S04]  /*07d0*/  FFMA R10, R14, R10, R9 ;  /* 0x0000000a0e0a7223 */ /* 0x008fc80000000009 */
[----:B------:R-:W-:Y:S01]  /*07e0*/  FFMA R19, R25, R11, R10 ;  /* 0x0000000b19137223 */ /* 0x000fe2000000000a */
[----:B------:R-:W-:Y:S06]  /*07f0*/  BAR.SYNC.DEFER_BLOCKING 0x0 ;  /* 0x0000000000007b1d */ /* 0x000fec0000010000 */
[----:B------:R-:W-:Y:S05]  /*0800*/  BRA.U UP0, `(.L_x_1) ;  /* 0xfffffff900887547 */ /* 0x000fea000b83ffff */
.L_x_0:
[----:B------:R-:W0:Y:S01]  /*0810*/  S2R R2, SR_TID.X ;  /* 0x0000000000027919 */ /* 0x000e220000002100 */
[----:B------:R-:W1:Y:S01]  /*0820*/  LDC R0, c[0x0][0x364] ;  /* 0x0000d900ff007b82 */ /* 0x000e620000000800 */
[----:B------:R-:W2:Y:S01]  /*0830*/  LDCU UR7, c[0x0][0x3a0] ;  /* 0x00007400ff0777ac */ /* 0x000ea20008000800 */
[----:B------:R-:W1:Y:S06]  /*0840*/  S2R R3, SR_TID.Y ;  /* 0x0000000000037919 */ /* 0x000e6c0000002200 */
[----:B------:R-:W0:Y:S08]  /*0850*/  S2UR UR6, SR_CTAID.X ;  /* 0x00000000000679c3 */ /* 0x000e300000002500 */
[----:B------:R-:W0:Y:S08]  /*0860*/  LDC R5, c[0x0][0x360] ;  /* 0x0000d800ff057b82 */ /* 0x000e300000000800 */
[----:B------:R-:W1:Y:S01]  /*0870*/  S2UR UR4, SR_CTAID.Y ;  /* 0x00000000000479c3 */ /* 0x000e620000002600 */
[----:B0-----:R-:W-:-:S05]  /*0880*/  IMAD R5, R5, UR6, R2 ;  /* 0x0000000605057c24 */ /* 0x001fca000f8e0202 */
[----:B--2---:R-:W-:Y:S01]  /*0890*/  ISETP.GE.AND P0, PT, R5, UR7, PT ;  /* 0x0000000705007c0c */ /* 0x004fe2000bf06270 */
[----:B-1----:R-:W-:-:S05]  /*08a0*/  IMAD R0, R0, UR4, R3 ;  /* 0x0000000400007c24 */ /* 0x002fca000f8e0203 */
[----:B------:R-:W-:-:S13]  /*08b0*/  ISETP.GE.OR P0, PT, R0, UR5, P0 ;  /* 0x0000000500007c0c */ /* 0x000fda0008706670 */
[----:B------:R-:W-:Y:S05]  /*08c0*/  @P0 EXIT ;  /* 0x000000000000094d */ /* 0x000fea0003800000 */
[----:B------:R-:W0:Y:S01]  /*08d0*/  LDC.64 R2, c[0x0][0x390] ;  /* 0x0000e400ff027b82 */ /* 0x000e220000000a00 */
[----:B------:R-:W-:-:S04]  /*08e0*/  IMAD R5, R0, UR7, R5 ;  /* 0x0000000700057c24 */ /* 0x000fc8000f8e0205 */
[----:B0-----:R-:W-:-:S05]  /*08f0*/  IMAD.WIDE R2, R5, 0x4, R2 ;  /* 0x0000000405027825 */ /* 0x001fca00078e0202 */
[----:B------:R-:W-:Y:S01]  /*0900*/  STG.E desc[UR8][R2.64], R19 ;  /* 0x0000001302007986 */ /* 0x000fe2000c101908 */
[----:B------:R-:W-:Y:S05]  /*0910*/  EXIT ;  /* 0x000000000000794d */ /* 0x000fea0003800000 */
.L_x_2:
[----:B------:R-:W-:-:S00]  /*0920*/  BRA `(.L_x_2) ;  /* 0xfffffffc00fc7947 */ /* 0x000fc0000383ffff */
[----:B------:R-:W-:-:S00]  /*0930*/  NOP ;  /* 0x0000000000007918 */ /* 0x000fc00000000000 */
        /* <DEDUP_REMOVED lines=12> */
.L_x_6:


//--------------------- .text._Z12gemm_tile_ctPfS_S_iiii --------------------------
	.section	.text._Z12gemm_tile_ctPfS_S_iiii,"ax",@progbits
	.align	128
        .global         _Z12gemm_tile_ctPfS_S_iiii
        .type           _Z12gemm_tile_ctPfS_S_iiii,@function
        .size           _Z12gemm_tile_ctPfS_S_iiii,(.L_x_7 - _Z12gemm_tile_ctPfS_S_iiii)
        .other          _Z12gemm_tile_ctPfS_S_iiii,@"STO_CUDA_ENTRY STV_DEFAULT"
_Z12gemm_tile_ctPfS_S_iiii:
.text._Z12gemm_tile_ctPfS_S_iiii:
[----:B------:R-:W-:Y:S01]  /*0000*/  LDC R1, c[0x0][0x37c] ;  /* 0x0000df00ff017b82 */ /* 0x000fe20000000800 */
[----:B------:R-:W0:Y:S01]  /*0010*/  LDCU UR12, c[0x0][0x398] ;  /* 0x00007300ff0c77ac */ /* 0x000e220008000800 */
[----:B------:R-:W-:Y:S01]  /*0020*/  HFMA2 R11, -RZ, RZ, 0, 0 ;  /* 0x00000000ff0b7431 */ /* 0x000fe200000001ff */
[----:B------:R-:W1:Y:S01]  /*0030*/  LDCU.64 UR8, c[0x0][0x358] ;  /* 0x00006b00ff0877ac */ /* 0x000e620008000a00 */
[----:B0-----:R-:W-:-:S09]  /*0040*/  UISETP.GE.AND UP0, UPT, UR12, 0x1, UPT ;  /* 0x000000010c00788c */ /* 0x001fd2000bf06270 */
[----:B-1----:R-:W-:Y:S05]  /*0050*/  BRA.U !UP0, `(.L_x_3) ;  /* 0x0000000508e47547 */ /* 0x002fea000b800000 */
[----:B------:R-:W0:Y:S01]  /*0060*/  S2R R0, SR_TID.X ;  /* 0x0000000000007919 */ /* 0x000e220000002100 */
[----:B------:R-:W1:Y:S01]  /*0070*/  S2UR UR7, SR_CgaCtaId ;  /* 0x00000000000779c3 */ /* 0x000e620000008800 */
[----:B------:R-:W2:Y:S01]  /*0080*/  LDCU UR13, c[0x0][0x3a4] ;  /* 0x00007480ff0d77ac */ /* 0x000ea20008000800 */
[----:B------:R-:W-:Y:S01]  /*0090*/  MOV R11, RZ ;  /* 0x000000ff000b7202 */ /* 0x000fe20000000f00 */
[----:B------:R-:W3:Y:S01]  /*00a0*/  S2R R8, SR_TID.Y ;  /* 0x0000000000087919 */ /* 0x000ee20000002200 */
[----:B------:R-:W-:Y:S01]  /*00b0*/  UMOV UR5, 0x400 ;  /* 0x0000040000057882 */ /* 0x000fe20000000000 */
[----:B------:R-:W-:-:S03]  /*00c0*/  UIADD3 UR4, UPT, UPT, UR12, 0x1f, URZ ;  /* 0x0000001f0c047890 */ /* 0x000fc6000fffe0ff */
[----:B------:R-:W4:Y:S01]  /*00d0*/  LDC R19, c[0x0][0x364] ;  /* 0x0000d900ff137b82 */ /* 0x000f220000000800 */
[----:B------:R-:W-:Y:S02]  /*00e0*/  UIADD3 UR6, UPT, UPT, UR5, 0x1000, URZ ;  /* 0x0000100005067890 */ /* 0x000fe4000fffe0ff */
[----:B------:R-:W-:Y:S01]  /*00f0*/  USHF.R.U32.HI UR4, URZ, 0x5, UR4 ;  /* 0x00000005ff047899 */ /* 0x000fe20008011604 */
[----:B------:R-:W0:Y:S04]  /*0100*/  LDCU.64 UR16, c[0x0][0x398] ;  /* 0x00007300ff1077ac */ /* 0x000e280008000a00 */
[----:B------:R-:W4:Y:S01]  /*0110*/  S2UR UR10, SR_CTAID.Y ;  /* 0x00000000000a79c3 */ /* 0x000f220000002600 */
[----:B------:R-:W2:Y:S01]  /*0120*/  LDCU.64 UR14, c[0x0][0x3a0] ;  /* 0x00007400ff0e77ac */ /* 0x000ea20008000a00 */
[----:B------:R-:W-:-:S06]  /*0130*/  UIADD3 UR4, UPT, UPT, -UR4, URZ, URZ ;  /* 0x000000ff04047290 */ /* 0x000fcc000fffe1ff */
[----:B------:R-:W5:Y:S01]  /*0140*/  S2UR UR11, SR_CTAID.X ;  /* 0x00000000000b79c3 */ /* 0x000f620000002500 */
[----:B-1----:R-:W-:Y:S02]  /*0150*/  ULEA UR6, UR7, UR6, 0x18 ;  /* 0x0000000607067291 */ /* 0x002fe4000f8ec0ff */
[----:B------:R-:W-:-:S04]  /*0160*/  ULEA UR5, UR7, UR5, 0x18 ;  /* 0x0000000507057291 */ /* 0x000fc8000f8ec0ff */
[----:B0-----:R-:W-:Y:S01]  /*0170*/  LEA R3, R0, UR6, 0x7 ;  /* 0x0000000600037c11 */ /* 0x001fe2000f8e38ff */
[----:B------:R-:W5:Y:S01]  /*0180*/  LDC R7, c[0x0][0x360] ;  /* 0x0000d800ff077b82 */ /* 0x000f620000000800 */
[C---:B---3--:R-:W-:Y:S02]  /*0190*/  LEA R17, R8.reuse, UR5, 0x7 ;  /* 0x0000000508117c11 */ /* 0x048fe4000f8e38ff */
[----:B------:R-:W-:Y:S01]  /*01a0*/  LEA R5, R8, R3, 0x2 ;  /* 0x0000000308057211 */ /* 0x000fe200078e10ff */
[C---:B------:R-:W-:Y:S01]  /*01b0*/  IMAD R3, R0.reuse, -0x7c, R3 ;  /* 0xffffff8400037824 */ /* 0x040fe200078e0203 */
[----:B------:R-:W-:-:S03]  /*01c0*/  LEA R6, R0, R17, 0x2 ;  /* 0x0000001100067211 */ /* 0x000fc600078e10ff */
[----:B------:R-:W0:Y:S01]  /*01d0*/  LDC.64 R20, c[0x0][0x380] ;  /* 0x0000e000ff147b82 */ /* 0x000e220000000a00 */
[----:B----4-:R-:W-:-:S04]  /*01e0*/  IMAD R19, R19, UR10, R8 ;  /* 0x0000000a13137c24 */ /* 0x010fc8000f8e0208 */
[----:B------:R-:W-:-:S03]  /*01f0*/  IMAD R4, R19, UR12, R0 ;  /* 0x0000000c13047c24 */ /* 0x000fc6000f8e0200 */
[----:B------:R-:W1:Y:S01]  /*0200*/  LDC.64 R22, c[0x0][0x388] ;  /* 0x0000e200ff167b82 */ /* 0x000e620000000a00 */
[----:B-----5:R-:W-:-:S04]  /*0210*/  IMAD R7, R7, UR11, R8 ;  /* 0x0000000b07077c24 */ /* 0x020fc8000f8e0208 */
[----:B--2---:R-:W-:-:S07]  /*0220*/  IMAD R2, R7, UR13, R0 ;  /* 0x0000000d07027c24 */ /* 0x004fce000f8e0200 */
.L_x_4:
[C---:B------:R-:W-:Y:S01]  /*0230*/  ISETP.GE.AND P1, PT, R0.reuse, UR16, PT ;  /* 0x0000001000007c0c */ /* 0x040fe2000bf26270 */
[----:B------:R-:W-:Y:S01]  /*0240*/  HFMA2 R26, -RZ, RZ, 0, 0 ;  /* 0x00000000ff1a7431 */ /* 0x000fe200000001ff */
[----:B------:R-:W-:Y:S01]  /*0250*/  ISETP.GE.AND P0, PT, R0, UR15, PT ;  /* 0x0000000f00007c0c */ /* 0x000fe2000bf06270 */
[----:B0-----:R-:W-:Y:S01]  /*0260*/  IMAD.WIDE R8, R4, 0x4, R20 ;  /* 0x0000000404087825 */ /* 0x001fe200078e0214 */
[----:B------:R-:W-:Y:S02]  /*0270*/  ISETP.GE.OR P1, PT, R19, UR17, P1 ;  /* 0x0000001113007c0c */ /* 0x000fe40008f26670 */
[----:B------:R-:W-:Y:S01]  /*0280*/  ISETP.GE.OR P0, PT, R7, UR14, P0 ;  /* 0x0000000e07007c0c */ /* 0x000fe20008706670 */
[----:B-1----:R-:W-:Y:S01]  /*0290*/  IMAD.WIDE R24, R2, 0x4, R22 ;  /* 0x0000000402187825 */ /* 0x002fe200078e0216 */
[----:B------:R-:W-:-:S09]  /*02a0*/  MOV R16, RZ ;  /* 0x000000ff00107202 */ /* 0x000fd20000000f00 */
[----:B------:R-:W2:Y:S04]  /*02b0*/  @!P1 LDG.E R16, desc[UR8][R8.64] ;  /* 0x0000000808109981 */ /* 0x000ea8000c1e1900 */
[----:B------:R-:W3:Y:S01]  /*02c0*/  @!P0 LDG.E R26, desc[UR8][R24.64] ;  /* 0x00000008181a8981 */ /* 0x000ee2000c1e1900 */
[----:B------:R-:W-:Y:S01]  /*02d0*/  UIADD3 UR4, UPT, UPT, UR4, 0x1, URZ ;  /* 0x0000000104047890 */ /* 0x000fe2000fffe0ff */
[----:B------:R-:W-:Y:S02]  /*02e0*/  IADD3 R0, PT, PT, R0, 0x20, RZ ;  /* 0x0000002000007810 */ /* 0x000fe40007ffe0ff */
[----:B------:R-:W-:Y:S01]  /*02f0*/  IADD3 R2, PT, PT, R2, 0x20, RZ ;  /* 0x0000002002027810 */ /* 0x000fe20007ffe0ff */
[----:B------:R-:W-:Y:S01]  /*0300*/  UISETP.NE.AND UP0, UPT, UR4, URZ, UPT ;  /* 0x000000ff0400728c */ /* 0x000fe2000bf05270 */
        /* <DEDUP_REMOVED lines=8> */
[----:B------:R-:W3:Y:S04]  /*0390*/  LDS R18, [R3+0x180] ;  /* 0x0001800003127984 */ /* 0x000ee80000000800 */
[----:B------:R-:W-:Y:S04]  /*03a0*/  LDS R29, [R3+0x200] ;  /* 0x00020000031d7984 */ /* 0x000fe80000000800 */
[----:B------:R-:W-:Y:S04]  /*03b0*/  LDS R16, [R3+0x280] ;  /* 0x0002800003107984 */ /* 0x000fe80000000800 */
[----:B------:R-:W-:Y:S04]  /*03c0*/  LDS R25, [R3+0x300] ;  /* 0x0003000003197984 */ /* 0x000fe80000000800 */
[----:B------:R-:W-:Y:S01]  /*03d0*/  LDS R24, [R3+0xb80] ;  /* 0x000b800003187984 */ /* 0x000fe20000000800 */
[----:B0-----:R-:W-:-:S03]  /*03e0*/  FFMA R12, R12, R10, R11 ;  /* 0x0000000a0c0c7223 */ /* 0x001fc6000000000b */
[----:B------:R-:W0:Y:S01]  /*03f0*/  LDS.128 R8, [R17+0x10] ;  /* 0x0000100011087984 */ /* 0x000e220000000c00 */
[----:B-1----:R-:W-:-:S04]  /*0400*/  FFMA R12, R28, R13, R12 ;  /* 0x0000000d1c0c7223 */ /* 0x002fc8000000000c */
[----:B--2---:R-:W-:-:S04]  /*0410*/  FFMA R27, R27, R14, R12 ;  /* 0x0000000e1b1b7223 */ /* 0x004fc8000000000c */
[----:B---3--:R-:W-:Y:S02]  /*0420*/  FFMA R15, R18, R15, R27 ;  /* 0x0000000f120f7223 */ /* 0x008fe4000000001b */
[----:B------:R-:W1:Y:S04]  /*0430*/  LDS R18, [R3+0x380] ;  /* 0x0003800003127984 */ /* 0x000e680000000800 */
[----:B------:R-:W-:Y:S01]  /*0440*/  LDS R27, [R3+0x400] ;  /* 0x00040000031b7984 */ /* 0x000fe20000000800 */
[----:B0-----:R-:W-:-:S03]  /*0450*/  FFMA R29, R8, R29, R15 ;  /* 0x0000001d081d7223 */ /* 0x001fc6000000000f */
[----:B------:R-:W0:Y:S01]  /*0460*/  LDS.128 R12, [R17+0x20] ;  /* 0x00002000110c7984 */ /* 0x000e220000000c00 */
[----:B------:R-:W-:-:S03]  /*0470*/  FFMA R8, R16, R9, R29 ;  /* 0x0000000910087223 */ /* 0x000fc6000000001d */
[----:B------:R-:W2:Y:S01]  /*0480*/  LDS R16, [R3+0x480] ;  /* 0x0004800003107984 */ /* 0x000ea20000000800 */
[----:B------:R-:W-:-:S03]  /*0490*/  FFMA R9, R25, R10, R8 ;  /* 0x0000000a19097223 */ /* 0x000fc60000000008 */
[----:B------:R-:W3:Y:S01]  /*04a0*/  LDS R25, [R3+0x500] ;  /* 0x0005000003197984 */ /* 0x000ee20000000800 */
[----:B-1----:R-:W-:-:S03]  /*04b0*/  FFMA R9, R18, R11, R9 ;  /* 0x0000000b12097223 */ /* 0x002fc60000000009 */
[----:B------:R-:W1:Y:S01]  /*04c0*/  LDS R18, [R3+0x580] ;  /* 0x0005800003127984 */ /* 0x000e620000000800 */
[----:B0-----:R-:W-:-:S03]  /*04d0*/  FFMA R29, R12, R27, R9 ;  /* 0x0000001b0c1d7223 */ /* 0x001fc60000000009 */
[----:B------:R-:W-:Y:S01]  /*04e0*/  LDS R27, [R3+0x600] ;  /* 0x00060000031b7984 */ /* 0x000fe20000000800 */
[----:B--2---:R-:W-:-:S03]  /*04f0*/  FFMA R12, R16, R13, R29 ;  /* 0x0000000d100c7223 */ /* 0x004fc6000000001d */
[----:B------:R-:W0:Y:S01]  /*0500*/  LDS.128 R8, [R17+0x30] ;  /* 0x0000300011087984 */ /* 0x000e220000000c00 */
[----:B---3--:R-:W-:-:S03]  /*0510*/  FFMA R13, R25, R14, R12 ;  /* 0x0000000e190d7223 */ /* 0x008fc6000000000c */
[----:B------:R-:W2:Y:S01]  /*0520*/  LDS R16, [R3+0x680] ;  /* 0x0006800003107984 */ /* 0x000ea20000000800 */
[----:B-1----:R-:W-:-:S03]  /*0530*/  FFMA R13, R18, R15, R13 ;  /* 0x0000000f120d7223 */ /* 0x002fc6000000000d */
[----:B------:R-:W1:Y:S04]  /*0540*/  LDS R25, [R3+0x700] ;  /* 0x0007000003197984 */ /* 0x000e680000000800 */
[----:B------:R-:W3:Y:S01]  /*0550*/  LDS R18, [R3+0x780] ;  /* 0x0007800003127984 */ /* 0x000ee20000000800 */
[----:B0-----:R-:W-:-:S03]  /*0560*/  FFMA R29, R8, R27, R13 ;  /* 0x0000001b081d7223 */ /* 0x001fc6000000000d */
[----:B------:R-:W-:Y:S01]  /*0570*/  LDS R27, [R3+0x800] ;  /* 0x00080000031b7984 */ /* 0x000fe20000000800 */
[----:B--2---:R-:W-:-:S03]  /*0580*/  FFMA R8, R16, R9, R29 ;  /* 0x0000000910087223 */ /* 0x004fc6000000001d */
[----:B------:R-:W0:Y:S01]  /*0590*/  LDS.128 R12, [R17+0x40] ;  /* 0x00004000110c7984 */ /* 0x000e220000000c00 */
[----:B-1----:R-:W-:-:S03]  /*05a0*/  FFMA R9, R25, R10, R8 ;  /* 0x0000000a19097223 */ /* 0x002fc60000000008 */
[----:B------:R-:W1:Y:S01]  /*05b0*/  LDS R16, [R3+0x880] ;  /* 0x0008800003107984 */ /* 0x000e620000000800 */
[----:B---3--:R-:W-:-:S03]  /*05c0*/  FFMA R9, R18, R11, R9 ;  /* 0x0000000b12097223 */ /* 0x008fc60000000009 */
[----:B------:R-:W2:Y:S04]  /*05d0*/  LDS R25, [R3+0x900] ;  /* 0x0009000003197984 */ /* 0x000ea80000000800 */
[----:B------:R-:W3:Y:S01]  /*05e0*/  LDS R18, [R3+0x980] ;  /* 0x0009800003127984 */ /* 0x000ee20000000800 */
[----:B0-----:R-:W-:-:S03]  /*05f0*/  FFMA R29, R12, R27, R9 ;  /* 0x0000001b0c1d7223 */ /* 0x001fc60000000009 */
[----:B------:R-:W-:Y:S01]  /*0600*/  LDS R27, [R3+0xa00] ;  /* 0x000a0000031b7984 */ /* 0x000fe20000000800 */
[----:B-1----:R-:W-:-:S03]  /*0610*/  FFMA R12, R16, R13, R29 ;  /* 0x0000000d100c7223 */ /* 0x002fc6000000001d */
[----:B------:R-:W0:Y:S01]  /*0620*/  LDS.128 R8, [R17+0x50] ;  /* 0x0000500011087984 */ /* 0x000e220000000c00 */
[----:B--2---:R-:W-:-:S03]  /*0630*/  FFMA R13, R25, R14, R12 ;  /* 0x0000000e190d7223 */ /* 0x004fc6000000000c */
[----:B------:R-:W1:Y:S01]  /*0640*/  LDS R16, [R3+0xa80] ;  /* 0x000a800003107984 */ /* 0x000e620000000800 */
[----:B---3--:R-:W-:-:S03]  /*0650*/  FFMA R13, R18, R15, R13 ;  /* 0x0000000f120d7223 */ /* 0x008fc6000000000d */
[----:B------:R-:W2:Y:S04]  /*0660*/  LDS R25, [R3+0xb00] ;  /* 0x000b000003197984 */ /* 0x000ea80000000800 */
[----:B------:R-:W-:Y:S01]  /*0670*/  LDS R18, [R3+0xc80] ;  /* 0x000c800003127984 */ /* 0x000fe20000000800 */
[----:B0-----:R-:W-:-:S03]  /*0680*/  FFMA R29, R8, R27, R13 ;  /* 0x0000001b081d7223 */ /* 0x001fc6000000000d */
[----:B------:R-:W-:Y:S01]  /*0690*/  LDS R27, [R3+0xc00] ;  /* 0x000c0000031b7984 */ /* 0x000fe20000000800 */
[----:B-1----:R-:W-:-:S03]  /*06a0*/  FFMA R16, R16, R9, R29 ;  /* 0x0000000910107223 */ /* 0x002fc6000000001d */
[----:B------:R-:W0:Y:S01]  /*06b0*/  LDS.128 R12, [R17+0x60] ;  /* 0x00006000110c7984 */ /* 0x000e220000000c00 */
[----:B--2---:R-:W-:-:S03]  /*06c0*/  FFMA R9, R25, R10, R16 ;  /* 0x0000000a19097223 */ /* 0x004fc60000000010 */
[----:B------:R-:W1:Y:S01]  /*06d0*/  LDS R25, [R3+0xd00] ;  /* 0x000d000003197984 */ /* 0x000e620000000800 */
[----:B------:R-:W-:-:S03]  /*06e0*/  FFMA R9, R24, R11, R9 ;  /* 0x0000000b18097223 */ /* 0x000fc60000000009 */
[----:B------:R-:W2:Y:S01]  /*06f0*/  LDS R16, [R3+0xd80] ;  /* 0x000d800003107984 */ /* 0x000ea20000000800 */
[----:B0-----:R-:W-:-:S03]  /*0700*/  FFMA R29, R12, R27, R9 ;  /* 0x0000001b0c1d7223 */ /* 0x001fc60000000009 */
[----:B------:R-:W-:Y:S01]  /*0710*/  LDS R27, [R3+0xe00] ;  /* 0x000e0000031b7984 */ /* 0x000fe20000000800 */
[----:B------:R-:W-:-:S03]  /*0720*/  FFMA R18, R18, R13, R29 ;  /* 0x0000000d12127223 */ /* 0x000fc6000000001d */
[----:B------:R-:W0:Y:S01]  /*0730*/  LDS.128 R8, [R17+0x70] ;  /* 0x0000700011087984 */ /* 0x000e220000000c00 */
[----:B-1----:R-:W-:-:S03]  /*0740*/  FFMA R25, R25, R14, R18 ;  /* 0x0000000e19197223 */ /* 0x002fc60000000012 */
[----:B------:R-:W1:Y:S01]  /*0750*/  LDS R29, [R3+0xe80] ;  /* 0x000e8000031d7984 */ /* 0x000e620000000800 */
[----:B--2---:R-:W-:-:S03]  /*0760*/  FFMA R15, R16, R15, R25 ;  /* 0x0000000f100f7223 */ /* 0x004fc60000000019 */
[----:B------:R-:W2:Y:S04]  /*0770*/  LDS R13, [R3+0xf00] ;  /* 0x000f0000030d7984 */ /* 0x000ea80000000800 */
[----:B------:R-:W3:Y:S01]  /*0780*/  LDS R12, [R3+0xf80] ;  /* 0x000f8000030c7984 */ /* 0x000ee20000000800 */
[----:B0-----:R-:W-:-:S04]  /*0790*/  FFMA R8, R8, R27, R15 ;  /* 0x0000001b08087223 */ /* 0x001fc8000000000f */
[----:B-1----:R-:W-:-:S04]  /*07a0*/  FFMA R8, R29, R9, R8 ;  /* 0x000000091d087223 */ /* 0x002fc80000000008 */
[----:B--2---:R-:W-:-:S04]  /*07b0*/  FFMA R13, R13, R10, R8 ;  /* 0x0000000a0d0d7223 */ /* 0x004fc80000000008 */
[----:B---3--:R-:W-:Y:S01]  /*07c0*/  FFMA R11, R12, R11, R13 ;  /* 0x0000000b0c0b7223 */ /* 0x008fe2000000000d */
[----:B------:R-:W-:Y:S06]  /*07d0*/  BAR.SYNC.DEFER_BLOCKING 0x0 ;  /* 0x0000000000007b1d */ /* 0x000fec0000010000 */
[----:B------:R-:W-:Y:S05]  /*07e0*/  BRA.U UP0, `(.L_x_4) ;  /* 0xfffffff900907547 */ /* 0x000fea000b83ffff */
.L_x_3:
[----:B------:R-:W0:Y:S01]  /*07f0*/  S2R R2, SR_TID.X ;  /* 0x0000000000027919 */ /* 0x000e220000002100 */
[----:B------:R-:W1:Y:S01]  /*0800*/  LDC R0, c[0x0][0x364] ;  /* 0x0000d900ff007b82 */ /* 0x000e620000000800 */
[----:B------:R-:W2:Y:S01]  /*0810*/  LDCU UR6, c[0x0][0x3a0] ;  /* 0x00007400ff0677ac */ /* 0x000ea20008000800 */
[----:B------:R-:W1:Y:S01]  /*0820*/  S2R R3, SR_TID.Y ;  /* 0x0000000000037919 */ /* 0x000e620000002200 */
[----:B------:R-:W3:Y:S05]  /*0830*/  LDCU UR7, c[0x0][0x39c] ;  /* 0x00007380ff0777ac */ /* 0x000eea0008000800 */
[----:B------:R-:W0:Y:S08]  /*0840*/  S2UR UR5, SR_CTAID.X ;  /* 0x00000000000579c3 */ /* 0x000e300000002500 */
[----:B------:R-:W0:Y:S08]  /*0850*/  LDC R5, c[0x0][0x360] ;  /* 0x0000d800ff057b82 */ /* 0x000e300000000800 */
[----:B------:R-:W1:Y:S01]  /*0860*/  S2UR UR4, SR_CTAID.Y ;  /* 0x00000000000479c3 */ /* 0x000e620000002600 */
[----:B0-----:R-:W-:-:S05]  /*0870*/  IMAD R5, R5, UR5, R2 ;  /* 0x0000000505057c24 */ /* 0x001fca000f8e0202 */
[----:B--2---:R-:W-:Y:S01]  /*0880*/  ISETP.GE.AND P0, PT, R5, UR6, PT ;  /* 0x0000000605007c0c */ /* 0x004fe2000bf06270 */
[----:B-1----:R-:W-:-:S05]  /*0890*/  IMAD R0, R0, UR4, R3 ;  /* 0x0000000400007c24 */ /* 0x002fca000f8e0203 */
[----:B---3--:R-:W-:-:S13]  /*08a0*/  ISETP.GE.OR P0, PT, R0, UR7, P0 ;  /* 0x0000000700007c0c */ /* 0x008fda0008706670 */
[----:B------:R-:W-:Y:S05]  /*08b0*/  @P0 EXIT ;  /* 0x000000000000094d */ /* 0x000fea0003800000 */
[----:B------:R-:W0:Y:S01]  /*08c0*/  LDC.64 R2, c[0x0][0x390] ;  /* 0x0000e400ff027b82 */ /* 0x000e220000000a00 */
[----:B------:R-:W-:-:S04]  /*08d0*/  IMAD R5, R0, UR6, R5 ;  /* 0x0000000600057c24 */ /* 0x000fc8000f8e0205 */
[----:B0-----:R-:W-:-:S05]  /*08e0*/  IMAD.WIDE R2, R5, 0x4, R2 ;  /* 0x0000000405027825 */ /* 0x001fca00078e0202 */
[----:B------:R-:W-:Y:S01]  /*08f0*/  STG.E desc[UR8][R2.64], R11 ;  /* 0x0000000b02007986 */ /* 0x000fe2000c101908 */
[----:B------:R-:W-:Y:S05]  /*0900*/  EXIT ;  /* 0x000000000000794d */ /* 0x000fea0003800000 */
.L_x_5:
        /* <DEDUP_REMOVED lines=15> */
.L_x_7:


//--------------------- .nv.shared._Z15gemm_tile_no_ctPfS_S_iiii --------------------------
	.section	.nv.shared._Z15gemm_tile_no_ctPfS_S_iiii,"aw",@nobits
	.sectionflags	@""
	.align	4
.nv.shared._Z15gemm_tile_no_ctPfS_S_iiii:
	.zero		9216


//--------------------- .nv.shared.reserved.0     --------------------------
	.section	.nv.shared.reserved.0,"aw",@nobits
	.weak		__nv_reservedSMEM_offset_0_alias
	.size		__nv_reservedSMEM_offset_0_alias, 0, 64
	.other		__nv_reservedSMEM_offset_0_alias,@"STO_CUDA_RESERVED_SHARED STV_DEFAULT"
__nv_reservedSMEM_offset_0_alias:
	.zero		0
	.zero		64


//--------------------- .nv.shared._Z12gemm_tile_ctPfS_S_iiii --------------------------
	.section	.nv.shared._Z12gemm_tile_ctPfS_S_iiii,"aw",@nobits
	.sectionflags	@""
	.align	4
.nv.shared._Z12gemm_tile_ctPfS_S_iiii:
	.zero		9216


//--------------------- .nv.constant0._Z15gemm_tile_no_ctPfS_S_iiii --------------------------
	.section	.nv.constant0._Z15gemm_tile_no_ctPfS_S_iiii,"a",@progbits
	.sectionflags	@""
	.align	4
.nv.constant0._Z15gemm_tile_no_ctPfS_S_iiii:
	.zero		936


//--------------------- .nv.constant0._Z12gemm_tile_ctPfS_S_iiii --------------------------
	.section	.nv.constant0._Z12gemm_tile_ctPfS_S_iiii,"a",@progbits
	.sectionflags	@""
	.align	4
.nv.constant0._Z12gemm_tile_ctPfS_S_iiii:
	.zero		936


//--------------------- SYMBOLS --------------------------

	.type		.nv.reservedSmem.offset0,@object
	.size		.nv.reservedSmem.offset0,0x4
	.type		.nv.reservedSmem.cap,@object
	.size		.nv.reservedSmem.cap,0x4
